	.headerflags	@"EF_CUDA_TEXMODE_UNIFIED EF_CUDA_64BIT_ADDRESS EF_CUDA_ACCELERATORS EF_CUDA_SM90 EF_CUDA_VIRTUAL_SM(EF_CUDA_SM90)"
	.elftype	@"ET_EXEC"


//--------------------- .nv.info                  --------------------------
	.section	.nv.info,"",@"SHT_CUDA_INFO"
	.align	4


	//----- nvinfo : EIATTR_REGCOUNT
	.align		4
        /*0000*/ 	.byte	0x04, 0x2f
        /*0002*/ 	.short	(.L_3 - .L_2)
	.align		4
.L_2:
        /*0004*/ 	.word	index@(triton_poi_fused_clone_17)
        /*0008*/ 	.word	0x0000001e


	//----- nvinfo : EIATTR_MIN_STACK_SIZE
	.align		4
.L_3:
        /*000c*/ 	.byte	0x04, 0x12
        /*000e*/ 	.short	(.L_5 - .L_4)
	.align		4
.L_4:
        /*0010*/ 	.word	index@(triton_poi_fused_clone_17)
        /*0014*/ 	.word	0x00000000


	//----- nvinfo : EIATTR_FRAME_SIZE
	.align		4
.L_5:
        /*0018*/ 	.byte	0x04, 0x11
        /*001a*/ 	.short	(.L_7 - .L_6)
	.align		4
.L_6:
        /*001c*/ 	.word	index@(triton_poi_fused_clone_17)
        /*0020*/ 	.word	0x00000000


	//----- nvinfo : EIATTR_MIN_STACK_SIZE
	.align		4
.L_7:
        /*0024*/ 	.byte	0x04, 0x12
        /*0026*/ 	.short	(.L_9 - .L_8)
	.align		4
.L_8:
        /*0028*/ 	.word	index@(triton_poi_fused_clone_17)
        /*002c*/ 	.word	0x00000000
.L_9:


//--------------------- .nv.info.triton_poi_fused_clone_17 --------------------------
	.section	.nv.info.triton_poi_fused_clone_17,"",@"SHT_CUDA_INFO"
	.sectionflags	@""
	.align	4


	//----- nvinfo : EIATTR_CUDA_API_VERSION
	.align		4
        /*0000*/ 	.byte	0x04, 0x37
        /*0002*/ 	.short	(.L_11 - .L_10)
.L_10:
        /*0004*/ 	.word	0x0000007c


	//----- nvinfo : EIATTR_KPARAM_INFO
	.align		4
.L_11:
        /*0008*/ 	.byte	0x04, 0x17
        /*000a*/ 	.short	(.L_13 - .L_12)
.L_12:
        /*000c*/ 	.word	0x00000000
        /*0010*/ 	.short	0x0006
        /*0012*/ 	.short	0x0030
        /*0014*/ 	.byte	0x00, 0xf0, 0x11, 0x00


	//----- nvinfo : EIATTR_KPARAM_INFO
	.align		4
.L_13:
        /*0018*/ 	.byte	0x04, 0x17
        /*001a*/ 	.short	(.L_15 - .L_14)
.L_14:
        /*001c*/ 	.word	0x00000000
        /*0020*/ 	.short	0x0005
        /*0022*/ 	.short	0x0028
        /*0024*/ 	.byte	0x00, 0xf4, 0x21, 0x00


	//----- nvinfo : EIATTR_KPARAM_INFO
	.align		4
.L_15:
        /*0028*/ 	.byte	0x04, 0x17
        /*002a*/ 	.short	(.L_17 - .L_16)
.L_16:
        /*002c*/ 	.word	0x00000000
        /*0030*/ 	.short	0x0004
        /*0032*/ 	.short	0x0020
        /*0034*/ 	.byte	0x00, 0xf4, 0x21, 0x00


	//----- nvinfo : EIATTR_KPARAM_INFO
	.align		4
.L_17:
        /*0038*/ 	.byte	0x04, 0x17
        /*003a*/ 	.short	(.L_19 - .L_18)
.L_18:
        /*003c*/ 	.word	0x00000000
        /*0040*/ 	.short	0x0003
        /*0042*/ 	.short	0x0018
        /*0044*/ 	.byte	0x00, 0xf4, 0x21, 0x00


	//----- nvinfo : EIATTR_KPARAM_INFO
	.align		4
.L_19:
        /*0048*/ 	.byte	0x04, 0x17
        /*004a*/ 	.short	(.L_21 - .L_20)
.L_20:
        /*004c*/ 	.word	0x00000000
        /*0050*/ 	.short	0x0002
        /*0052*/ 	.short	0x0010
        /*0054*/ 	.byte	0x00, 0xf4, 0x21, 0x00


	//----- nvinfo : EIATTR_KPARAM_INFO
	.align		4
.L_21:
        /*0058*/ 	.byte	0x04, 0x17
        /*005a*/ 	.short	(.L_23 - .L_22)
.L_22:
        /*005c*/ 	.word	0x00000000
        /*0060*/ 	.short	0x0001
        /*0062*/ 	.short	0x0008
        /*0064*/ 	.byte	0x00, 0xf4, 0x21, 0x00


	//----- nvinfo : EIATTR_KPARAM_INFO
	.align		4
.L_23:
        /*0068*/ 	.byte	0x04, 0x17
        /*006a*/ 	.short	(.L_25 - .L_24)
.L_24:
        /*006c*/ 	.word	0x00000000
        /*0070*/ 	.short	0x0000
        /*0072*/ 	.short	0x0000
        /*0074*/ 	.byte	0x00, 0xf4, 0x21, 0x00


	//----- nvinfo : EIATTR_SPARSE_MMA_MASK
	.align		4
.L_25:
        /*0078*/ 	.byte	0x03, 0x50
        /*007a*/ 	.short	0x0000


	//----- nvinfo : EIATTR_MAXREG_COUNT
	.align		4
        /*007c*/ 	.byte	0x03, 0x1b
        /*007e*/ 	.short	0x00ff


	//----- nvinfo : EIATTR_EXIT_INSTR_OFFSETS
	.align		4
        /*0080*/ 	.byte	0x04, 0x1c
        /*0082*/ 	.short	(.L_27 - .L_26)


	//   ....[0]....
.L_26:
        /*0084*/ 	.word	0x000006e0


	//   ....[1]....
        /*0088*/ 	.word	0x00000700


	//----- nvinfo : EIATTR_REQNTID
	.align		4
.L_27:
        /*008c*/ 	.byte	0x04, 0x10
        /*008e*/ 	.short	(.L_29 - .L_28)
.L_28:
        /*0090*/ 	.word	0x00000100
        /*0094*/ 	.word	0x00000001
        /*0098*/ 	.word	0x00000001


	//----- nvinfo : EIATTR_CBANK_PARAM_SIZE
	.align		4
.L_29:
        /*009c*/ 	.byte	0x03, 0x19
        /*009e*/ 	.short	0x0034


	//----- nvinfo : EIATTR_PARAM_CBANK
	.align		4
        /*00a0*/ 	.byte	0x04, 0x0a
        /*00a2*/ 	.short	(.L_31 - .L_30)
	.align		4
.L_30:
        /*00a4*/ 	.word	index@(.nv.constant0.triton_poi_fused_clone_17)
        /*00a8*/ 	.short	0x0210
        /*00aa*/ 	.short	0x0034


	//----- nvinfo : EIATTR_SW_WAR
	.align		4
.L_31:
        /*00ac*/ 	.byte	0x04, 0x36
        /*00ae*/ 	.short	(.L_33 - .L_32)
.L_32:
        /*00b0*/ 	.word	0x00000008
.L_33:


//--------------------- .nv.callgraph             --------------------------
	.section	.nv.callgraph,"",@"SHT_CUDA_CALLGRAPH"
	.align	4
	.sectionentsize	8
	.align		4
        /*0000*/ 	.word	0x00000000
	.align		4
        /*0004*/ 	.word	0xffffffff
	.align		4
        /*0008*/ 	.word	0x00000000
	.align		4
        /*000c*/ 	.word	0xfffffffe
	.align		4
        /*0010*/ 	.word	0x00000000
	.align		4
        /*0014*/ 	.word	0xfffffffd
	.align		4
        /*0018*/ 	.word	0x00000000
	.align		4
        /*001c*/ 	.word	0xfffffffc


//--------------------- .nv.constant4             --------------------------
	.section	.nv.constant4,"a",@progbits
	.align	8
	.align		8
.nv.constant4:
        /*0000*/ 	.dword	_$_str
	.align		8
        /*0008*/ 	.dword	_$_str_$_2


//--------------------- .text.triton_poi_fused_clone_17 --------------------------
	.section	.text.triton_poi_fused_clone_17,"ax",@progbits
	.align	128
        .global         triton_poi_fused_clone_17
        .type           triton_poi_fused_clone_17,@function
        .size           triton_poi_fused_clone_17,(.L_x_1 - triton_poi_fused_clone_17)
        .other          triton_poi_fused_clone_17,@"STO_CUDA_ENTRY STV_DEFAULT"
triton_poi_fused_clone_17:
.text.triton_poi_fused_clone_17:
[----:B------:R-:W0:Y:S01]  /*0000*/  LDC R1, c[0x0][0x28] ;  /* 0x00000a00ff017b82 */ /* 0x000e220000000800 */
[----:B------:R-:W1:Y:S07]  /*0010*/  S2R R0, SR_TID.X ;  /* 0x0000000000007919 */ /* 0x000e6e0000002100 */
[----:B------:R-:W2:Y:S01]  /*0020*/  LDC.64 R4, c[0x0][0x220] ;  /* 0x00008800ff047b82 */ /* 0x000ea20000000a00 */
[----:B------:R-:W-:Y:S01]  /*0030*/  CS2R R20, SRZ ;  /* 0x0000000000147805 */ /* 0x000fe2000001ff00 */
[----:B------:R-:W-:Y:S01]  /*0040*/  ULDC.64 UR4, c[0x0][0x208] ;  /* 0x0000820000047ab9 */ /* 0x000fe20000000a00 */
[----:B------:R-:W3:Y:S01]  /*0050*/  S2R R3, SR_CTAID.X ;  /* 0x0000000000037919 */ /* 0x000ee20000002500 */
[----:B-1----:R-:W-:-:S04]  /*0060*/  SHF.L.U32 R0, R0, 0x1, RZ ;  /* 0x0000000100007819 */ /* 0x002fc800000006ff */
[----:B------:R-:W-:-:S04]  /*0070*/  LOP3.LUT R0, R0, 0x1fe, RZ, 0xc0, !PT ;  /* 0x000001fe00007812 */ /* 0x000fc800078ec0ff */
[----:B---3--:R-:W-:-:S04]  /*0080*/  LEA R16, R3, R0, 0x9 ;  /* 0x0000000003107211 */ /* 0x008fc800078e48ff */
[----:B------:R-:W-:Y:S01]  /*0090*/  IADD3 R3, R16, 0x1, RZ ;  /* 0x0000000110037810 */ /* 0x000fe20007ffe0ff */
[C---:B------:R-:W-:Y:S01]  /*00a0*/  IMAD.HI R2, R16.reuse, 0x1948b0fd, RZ ;  /* 0x1948b0fd10027827 */ /* 0x040fe200078e02ff */
[----:B------:R-:W-:-:S03]  /*00b0*/  ISETP.GE.AND P0, PT, R16, 0x28800, PT ;  /* 0x000288001000780c */ /* 0x000fc60003f06270 */
[----:B------:R-:W-:Y:S01]  /*00c0*/  IMAD.HI R0, R3, 0x1948b0fd, RZ ;  /* 0x1948b0fd03007827 */ /* 0x000fe200078e02ff */
[----:B------:R-:W-:-:S04]  /*00d0*/  SHF.R.U32.HI R7, RZ, 0x1f, R2 ;  /* 0x0000001fff077819 */ /* 0x000fc80000011602 */
[----:B------:R-:W-:Y:S02]  /*00e0*/  LEA.HI.SX32 R2, R2, R7, 0x1d ;  /* 0x0000000702027211 */ /* 0x000fe400078feaff */
[----:B------:R-:W-:Y:S02]  /*00f0*/  SHF.R.U32.HI R7, RZ, 0x1f, R0 ;  /* 0x0000001fff077819 */ /* 0x000fe40000011600 */
[----:B------:R-:W-:Y:S02]  /*0100*/  SHF.R.S32.HI R9, RZ, 0x1f, R2 ;  /* 0x0000001fff097819 */ /* 0x000fe40000011402 */
[----:B------:R-:W-:Y:S02]  /*0110*/  LEA.HI.SX32 R0, R0, R7, 0x1d ;  /* 0x0000000700007211 */ /* 0x000fe400078feaff */
[----:B------:R-:W-:Y:S02]  /*0120*/  LEA.HI R9, R9, R2, RZ, 0x9 ;  /* 0x0000000209097211 */ /* 0x000fe400078f48ff */
[----:B------:R-:W-:-:S02]  /*0130*/  SHF.R.S32.HI R7, RZ, 0x1f, R0 ;  /* 0x0000001fff077819 */ /* 0x000fc40000011400 */
[----:B------:R-:W-:Y:S02]  /*0140*/  LOP3.LUT R9, R9, 0xfffffe00, RZ, 0xc0, !PT ;  /* 0xfffffe0009097812 */ /* 0x000fe400078ec0ff */
[----:B------:R-:W-:Y:S02]  /*0150*/  LEA.HI R7, R7, R0, RZ, 0x9 ;  /* 0x0000000007077211 */ /* 0x000fe400078f48ff */
[----:B------:R-:W-:Y:S02]  /*0160*/  IADD3 R25, R2, -R9, RZ ;  /* 0x8000000902197210 */ /* 0x000fe40007ffe0ff */
[----:B------:R-:W-:-:S03]  /*0170*/  LOP3.LUT R7, R7, 0xfffffe00, RZ, 0xc0, !PT ;  /* 0xfffffe0007077812 */ /* 0x000fc600078ec0ff */
[----:B--2---:R-:W-:Y:S01]  /*0180*/  IMAD.WIDE R8, R25, 0x4, R4 ;  /* 0x0000000419087825 */ /* 0x004fe200078e0204 */
[----:B------:R-:W-:-:S04]  /*0190*/  IADD3 R23, R0, -R7, RZ ;  /* 0x8000000700177210 */ /* 0x000fc80007ffe0ff */
[----:B------:R1:W2:Y:S01]  /*01a0*/  @!P0 LDG.E.EL R21, desc[UR4][R8.64] ;  /* 0x0000000408158981 */ /* 0x0002a2000c2e1900 */
[----:B------:R-:W-:-:S04]  /*01b0*/  IMAD.WIDE R4, R23, 0x4, R4 ;  /* 0x0000000417047825 */ /* 0x000fc800078e0204 */
[----:B------:R-:W-:Y:S01]  /*01c0*/  IMAD.HI R6, R16, 0x38e38e39, RZ ;  /* 0x38e38e3910067827 */ /* 0x000fe200078e02ff */
[----:B------:R3:W4:Y:S04]  /*01d0*/  @!P0 LDG.E.EL R20, desc[UR4][R4.64] ;  /* 0x0000000404148981 */ /* 0x000728000c2e1900 */
[----:B------:R-:W-:Y:S01]  /*01e0*/  SHF.R.S32.HI R7, RZ, 0x1, R6 ;  /* 0x00000001ff077819 */ /* 0x000fe20000011406 */
[----:B------:R-:W-:Y:S01]  /*01f0*/  IMAD.HI R10, R3, 0x38e38e39, RZ ;  /* 0x38e38e39030a7827 */ /* 0x000fe200078e02ff */
[----:B-1----:R-:W1:Y:S02]  /*0200*/  LDC.64 R8, c[0x0][0x210] ;  /* 0x00008400ff087b82 */ /* 0x002e640000000a00 */
[----:B------:R-:W-:Y:S02]  /*0210*/  LEA.HI R7, R6, R7, RZ, 0x1 ;  /* 0x0000000706077211 */ /* 0x000fe400078f08ff */
[----:B------:R-:W-:-:S03]  /*0220*/  SHF.R.S32.HI R11, RZ, 0x1, R10 ;  /* 0x00000001ff0b7819 */ /* 0x000fc6000001140a */
[----:B------:R-:W-:Y:S01]  /*0230*/  IMAD.HI R12, R7, 0x38e38e39, RZ ;  /* 0x38e38e39070c7827 */ /* 0x000fe200078e02ff */
[----:B------:R-:W-:-:S04]  /*0240*/  LEA.HI R6, R10, R11, RZ, 0x1 ;  /* 0x0000000b0a067211 */ /* 0x000fc800078f08ff */
[----:B------:R-:W-:Y:S01]  /*0250*/  SHF.R.S32.HI R11, RZ, 0x1, R12 ;  /* 0x00000001ff0b7819 */ /* 0x000fe2000001140c */
[----:B------:R-:W-:Y:S02]  /*0260*/  IMAD R3, R6, -0x9, R3 ;  /* 0xfffffff706037824 */ /* 0x000fe400078e0203 */
[----:B---3--:R-:W-:Y:S01]  /*0270*/  IMAD R5, R7, -0x9, R16 ;  /* 0xfffffff707057824 */ /* 0x008fe200078e0210 */
[----:B------:R-:W-:Y:S01]  /*0280*/  LEA.HI R10, R12, R11, RZ, 0x1 ;  /* 0x0000000b0c0a7211 */ /* 0x000fe200078f08ff */
[----:B------:R-:W-:Y:S01]  /*0290*/  IMAD.HI R14, R6, 0x38e38e39, RZ ;  /* 0x38e38e39060e7827 */ /* 0x000fe200078e02ff */
[----:B------:R-:W3:Y:S03]  /*02a0*/  LDC.64 R12, c[0x0][0x218] ;  /* 0x00008600ff0c7b82 */ /* 0x000ee60000000a00 */
[----:B------:R-:W-:Y:S02]  /*02b0*/  IMAD R15, R2, 0x79, R5 ;  /* 0x00000079020f7824 */ /* 0x000fe400078e0205 */
[----:B------:R-:W-:Y:S01]  /*02c0*/  IMAD R0, R0, 0x79, R3 ;  /* 0x0000007900007824 */ /* 0x000fe200078e0203 */
[----:B------:R-:W-:-:S02]  /*02d0*/  SHF.R.S32.HI R11, RZ, 0x1, R14 ;  /* 0x00000001ff0b7819 */ /* 0x000fc4000001140e */
[----:B------:R-:W5:Y:S02]  /*02e0*/  LDC.64 R2, c[0x0][0x228] ;  /* 0x00008a00ff027b82 */ /* 0x000f640000000a00 */
[----:B------:R-:W-:-:S06]  /*02f0*/  LEA.HI R11, R14, R11, RZ, 0x1 ;  /* 0x0000000b0e0b7211 */ /* 0x000fcc00078f08ff */
[----:B------:R-:W5:Y:S01]  /*0300*/  LDC.64 R4, c[0x0][0x230] ;  /* 0x00008c00ff047b82 */ /* 0x000f620000000a00 */
[----:B------:R-:W-:Y:S01]  /*0310*/  IMAD R10, R10, -0x9, R7 ;  /* 0xfffffff70a0a7824 */ /* 0x000fe200078e0207 */
[----:B------:R-:W-:Y:S01]  /*0320*/  IADD3 R0, R0, 0xc, RZ ;  /* 0x0000000c00007810 */ /* 0x000fe20007ffe0ff */
[----:B------:R-:W-:Y:S02]  /*0330*/  VIADD R15, R15, 0xc ;  /* 0x0000000c0f0f7836 */ /* 0x000fe40000000000 */
[----:B------:R-:W-:Y:S01]  /*0340*/  IMAD R11, R11, -0x9, R6 ;  /* 0xfffffff70b0b7824 */ /* 0x000fe200078e0206 */
[----:B------:R-:W-:Y:S01]  /*0350*/  HFMA2.MMA R17, -RZ, RZ, 0, 0 ;  /* 0x00000000ff117435 */ /* 0x000fe200000001ff */
[----:B------:R-:W-:Y:S02]  /*0360*/  IMAD R7, R10, 0xb, R15 ;  /* 0x0000000b0a077824 */ /* 0x000fe400078e020f */
[----:B------:R-:W-:Y:S02]  /*0370*/  IMAD R11, R11, 0xb, R0 ;  /* 0x0000000b0b0b7824 */ /* 0x000fe400078e0200 */
[----:B-1----:R-:W-:Y:S01]  /*0380*/  IMAD.WIDE R6, R7, 0x4, R8 ;  /* 0x0000000407067825 */ /* 0x002fe200078e0208 */
[----:B------:R-:W-:-:S03]  /*0390*/  CS2R R18, SRZ ;  /* 0x0000000000127805 */ /* 0x000fc6000001ff00 */
[----:B------:R-:W-:Y:S01]  /*03a0*/  IMAD.WIDE R8, R11, 0x4, R8 ;  /* 0x000000040b087825 */ /* 0x000fe200078e0208 */
[----:B------:R1:W4:Y:S03]  /*03b0*/  @!P0 LDG.E R17, desc[UR4][R6.64] ;  /* 0x0000000406118981 */ /* 0x000326000c1e1900 */
[----:B------:R-:W-:Y:S01]  /*03c0*/  IMAD.MOV.U32 R0, RZ, RZ, RZ ;  /* 0x000000ffff007224 */ /* 0x000fe200078e00ff */
[----:B------:R-:W4:Y:S01]  /*03d0*/  @!P0 LDG.E R19, desc[UR4][R8.64] ;  /* 0x0000000408138981 */ /* 0x000f22000c1e1900 */
[----:B---3--:R-:W-:-:S04]  /*03e0*/  IMAD.WIDE R10, R25, 0x4, R12 ;  /* 0x00000004190a7825 */ /* 0x008fc800078e020c */
[----:B------:R-:W-:Y:S01]  /*03f0*/  IMAD.WIDE R12, R23, 0x4, R12 ;  /* 0x00000004170c7825 */ /* 0x000fe200078e020c */
[----:B-1----:R-:W-:Y:S01]  /*0400*/  HFMA2.MMA R6, -RZ, RZ, 0, 0 ;  /* 0x00000000ff067435 */ /* 0x002fe200000001ff */
[----:B------:R-:W3:Y:S02]  /*0410*/  @!P0 LDG.E.EL R0, desc[UR4][R10.64] ;  /* 0x000000040a008981 */ /* 0x000ee4000c2e1900 */
[C---:B-----5:R-:W-:Y:S02]  /*0420*/  IMAD.WIDE R14, R25.reuse, 0x4, R2 ;  /* 0x00000004190e7825 */ /* 0x060fe400078e0202 */
[----:B------:R-:W5:Y:S02]  /*0430*/  @!P0 LDG.E.EL R18, desc[UR4][R12.64] ;  /* 0x000000040c128981 */ /* 0x000f64000c2e1900 */
[----:B0-----:R-:W-:Y:S01]  /*0440*/  IMAD.WIDE R24, R25, 0x4, R4 ;  /* 0x0000000419187825 */ /* 0x001fe200078e0204 */
[----:B------:R-:W-:-:S03]  /*0450*/  MOV R27, RZ ;  /* 0x000000ff001b7202 */ /* 0x000fc60000000f00 */
[----:B------:R-:W-:-:S03]  /*0460*/  IMAD.WIDE R2, R23, 0x4, R2 ;  /* 0x0000000417027825 */ /* 0x000fc600078e0202 */
[----:B------:R-:W5:Y:S01]  /*0470*/  @!P0 LDG.E.EL R27, desc[UR4][R14.64] ;  /* 0x000000040e1b8981 */ /* 0x000f62000c2e1900 */
[----:B------:R-:W-:Y:S01]  /*0480*/  IMAD.WIDE R4, R23, 0x4, R4 ;  /* 0x0000000417047825 */ /* 0x000fe200078e0204 */
[----:B------:R-:W-:-:S04]  /*0490*/  CS2R R22, SRZ ;  /* 0x0000000000167805 */ /* 0x000fc8000001ff00 */
[----:B------:R0:W5:Y:S04]  /*04a0*/  @!P0 LDG.E.EL R6, desc[UR4][R4.64] ;  /* 0x0000000404068981 */ /* 0x000168000c2e1900 */
[----:B------:R1:W5:Y:S04]  /*04b0*/  @!P0 LDG.E.EL R23, desc[UR4][R2.64] ;  /* 0x0000000402178981 */ /* 0x000368000c2e1900 */
[----:B------:R-:W5:Y:S01]  /*04c0*/  @!P0 LDG.E.EL R22, desc[UR4][R24.64] ;  /* 0x0000000418168981 */ /* 0x000f62000c2e1900 */
[----:B0-----:R-:W-:Y:S01]  /*04d0*/  MOV R5, 0x3e800000 ;  /* 0x3e80000000057802 */ /* 0x001fe20000000f00 */
[----:B-1----:R-:W0:Y:S02]  /*04e0*/  LDC.64 R2, c[0x0][0x238] ;  /* 0x00008e00ff027b82 */ /* 0x002e240000000a00 */
[----:B0-----:R-:W-:-:S04]  /*04f0*/  IMAD.WIDE R2, R16, 0x4, R2 ;  /* 0x0000000410027825 */ /* 0x001fc800078e0202 */
[----:B--2---:R-:W-:Y:S01]  /*0500*/  FADD R21, R21, 9.9999997473787516356e-06 ;  /* 0x3727c5ac15157421 */ /* 0x004fe20000000000 */
[----:B----4-:R-:W-:-:S03]  /*0510*/  FADD R20, R20, 9.9999997473787516356e-06 ;  /* 0x3727c5ac14147421 */ /* 0x010fc60000000000 */
[----:B------:R-:W0:Y:S08]  /*0520*/  MUFU.SQRT R7, R21 ;  /* 0x0000001500077308 */ /* 0x000e300000002000 */
[----:B------:R-:W1:Y:S01]  /*0530*/  MUFU.SQRT R8, R20 ;  /* 0x0000001400087308 */ /* 0x000e620000002000 */
[C---:B0-----:R-:W-:Y:S02]  /*0540*/  FSETP.GT.AND P1, PT, R7.reuse, 8.50705917302346158658e+37, PT ;  /* 0x7e8000000700780b */ /* 0x041fe40003f24000 */
[----:B------:R-:W-:-:S02]  /*0550*/  FSETP.GEU.AND P3, PT, R7, 1.175494350822287508e-38, PT ;  /* 0x008000000700780b */ /* 0x000fc40003f6e000 */
[C---:B-1----:R-:W-:Y:S02]  /*0560*/  FSETP.GT.AND P2, PT, R8.reuse, 8.50705917302346158658e+37, PT ;  /* 0x7e8000000800780b */ /* 0x042fe40003f44000 */
[----:B------:R-:W-:-:S07]  /*0570*/  FSETP.GEU.AND P4, PT, R8, 1.175494350822287508e-38, PT ;  /* 0x008000000800780b */ /* 0x000fce0003f8e000 */
[----:B------:R-:W-:-:S04]  /*0580*/  @P1 FMUL R7, R7, 0.25 ;  /* 0x3e80000007071820 */ /* 0x000fc80000400000 */
[----:B------:R-:W-:Y:S01]  /*0590*/  @!P3 FMUL R7, R7, 16777216 ;  /* 0x4b8000000707b820 */ /* 0x000fe20000400000 */
[----:B------:R-:W-:-:S04]  /*05a0*/  @P2 FMUL R8, R8, 0.25 ;  /* 0x3e80000008082820 */ /* 0x000fc80000400000 */
[----:B------:R-:W-:Y:S01]  /*05b0*/  @!P4 FMUL R8, R8, 16777216 ;  /* 0x4b8000000808c820 */ /* 0x000fe20000400000 */
[----:B------:R-:W0:Y:S01]  /*05c0*/  MUFU.RCP R7, R7 ;  /* 0x0000000700077308 */ /* 0x000e220000001000 */
[----:B------:R-:W-:-:S07]  /*05d0*/  FSEL R4, R5, 1, P1 ;  /* 0x3f80000005047808 */ /* 0x000fce0000800000 */
[----:B------:R-:W1:Y:S01]  /*05e0*/  MUFU.RCP R8, R8 ;  /* 0x0000000800087308 */ /* 0x000e620000001000 */
[----:B------:R-:W-:Y:S01]  /*05f0*/  FSEL R5, R5, 1, P2 ;  /* 0x3f80000005057808 */ /* 0x000fe20001000000 */
[----:B------:R-:W-:-:S04]  /*0600*/  @!P3 FMUL R4, R4, 16777216 ;  /* 0x4b8000000404b820 */ /* 0x000fc80000400000 */
[----:B------:R-:W-:Y:S01]  /*0610*/  @!P4 FMUL R5, R5, 16777216 ;  /* 0x4b8000000505c820 */ /* 0x000fe20000400000 */
[----:B0-----:R-:W-:-:S03]  /*0620*/  FMUL R7, R7, R4 ;  /* 0x0000000407077220 */ /* 0x001fc60000400000 */
[----:B-1----:R-:W-:Y:S01]  /*0630*/  FMUL R5, R8, R5 ;  /* 0x0000000508057220 */ /* 0x002fe20000400000 */
[----:B---3--:R-:W-:Y:S01]  /*0640*/  FADD R0, -R0, R17 ;  /* 0x0000001100007221 */ /* 0x008fe20000000100 */
[----:B-----5:R-:W-:-:S03]  /*0650*/  FADD R18, -R18, R19 ;  /* 0x0000001312127221 */ /* 0x020fc60000000100 */
[----:B------:R-:W-:Y:S01]  /*0660*/  FMUL R7, R0, R7 ;  /* 0x0000000700077220 */ /* 0x000fe20000400000 */
[----:B------:R-:W-:-:S04]  /*0670*/  FMUL R5, R18, R5 ;  /* 0x0000000512057220 */ /* 0x000fc80000400000 */
[----:B------:R-:W-:Y:S01]  /*0680*/  FFMA R5, R5, R23, R6 ;  /* 0x0000001705057223 */ /* 0x000fe20000000006 */
[----:B------:R-:W-:-:S04]  /*0690*/  FFMA R7, R7, R27, R22 ;  /* 0x0000001b07077223 */ /* 0x000fc80000000016 */
[----:B------:R-:W-:Y:S02]  /*06a0*/  FSETP.GEU.AND P2, PT, R5, RZ, PT ;  /* 0x000000ff0500720b */ /* 0x000fe40003f4e000 */
[----:B------:R-:W-:Y:S02]  /*06b0*/  FSETP.GEU.AND P1, PT, R7, RZ, PT ;  /* 0x000000ff0700720b */ /* 0x000fe40003f2e000 */
[----:B------:R-:W-:Y:S02]  /*06c0*/  FSEL R5, R5, RZ, P2 ;  /* 0x000000ff05057208 */ /* 0x000fe40001000000 */
[----:B------:R-:W-:Y:S01]  /*06d0*/  FSEL R4, R7, RZ, P1 ;  /* 0x000000ff07047208 */ /* 0x000fe20000800000 */
[----:B------:R-:W-:Y:S08]  /*06e0*/  @P0 EXIT ;  /* 0x000000000000094d */ /* 0x000ff00003800000 */
[----:B------:R-:W-:Y:S01]  /*06f0*/  STG.E.64 desc[UR4][R2.64], R4 ;  /* 0x0000000402007986 */ /* 0x000fe2000c101b04 */
[----:B------:R-:W-:Y:S05]  /*0700*/  EXIT ;  /* 0x000000000000794d */ /* 0x000fea0003800000 */
.L_x_0:
[----:B------:R-:W-:-:S00]  /*0710*/  BRA `(.L_x_0) ;  /* 0xfffffffc00fc7947 */ /* 0x000fc0000383ffff */
[----:B------:R-:W-:-:S00]  /*0720*/  NOP ;  /* 0x0000000000007918 */ /* 0x000fc00000000000 */
        /* <DEDUP_REMOVED lines=13> */
.L_x_1:


//--------------------- .nv.global.init           --------------------------
	.section	.nv.global.init,"aw",@progbits
.nv.global.init:
	.type		_$_str,@object
	.size		_$_str,(_$_str_$_2 - _$_str)
_$_str:
        /*0000*/ 	.byte	0x5f, 0x5f, 0x43, 0x55, 0x44, 0x41, 0x5f, 0x46, 0x54, 0x5a, 0x00
	.type		_$_str_$_2,@object
	.size		_$_str_$_2,(.L_1 - _$_str_$_2)
_$_str_$_2:
        /*000b*/ 	.byte	0x5f, 0x5f, 0x43, 0x55, 0x44, 0x41, 0x5f, 0x50, 0x52, 0x45, 0x43, 0x5f, 0x53, 0x51, 0x52, 0x54
        /*001b*/ 	.byte	0x00
.L_1:


//--------------------- .nv.constant0.triton_poi_fused_clone_17 --------------------------
	.section	.nv.constant0.triton_poi_fused_clone_17,"a",@progbits
	.sectionflags	@""
	.align	4
.nv.constant0.triton_poi_fused_clone_17:
	.zero		580
